//
// Generated by NVIDIA NVVM Compiler
//
// Compiler Build ID: CL-36424714
// Cuda compilation tools, release 13.0, V13.0.88
// Based on NVVM 20.0.0
//

.version 9.0
.target sm_100
.address_size 64

	// .globl	_Z15MatrixMulKernleiiiPfS_S_
// _ZZ15MatrixMulKernleiiiPfS_S_E4ds_A has been demoted
// _ZZ15MatrixMulKernleiiiPfS_S_E4ds_B has been demoted

.visible .entry _Z15MatrixMulKernleiiiPfS_S_(
	.param .u32 _Z15MatrixMulKernleiiiPfS_S__param_0,
	.param .u32 _Z15MatrixMulKernleiiiPfS_S__param_1,
	.param .u32 _Z15MatrixMulKernleiiiPfS_S__param_2,
	.param .u64 .ptr .align 1 _Z15MatrixMulKernleiiiPfS_S__param_3,
	.param .u64 .ptr .align 1 _Z15MatrixMulKernleiiiPfS_S__param_4,
	.param .u64 .ptr .align 1 _Z15MatrixMulKernleiiiPfS_S__param_5
)
{
	.reg .pred 	%p<13>;
	.reg .b32 	%r<46>;
	.reg .b32 	%f<60>;
	.reg .b64 	%rd<13>;
	// demoted variable
	.shared .align 4 .b8 _ZZ15MatrixMulKernleiiiPfS_S_E4ds_A[1024];
	// demoted variable
	.shared .align 4 .b8 _ZZ15MatrixMulKernleiiiPfS_S_E4ds_B[1024];
	ld.param.u32 	%r24, [_Z15MatrixMulKernleiiiPfS_S__param_0];
	ld.param.u32 	%r25, [_Z15MatrixMulKernleiiiPfS_S__param_1];
	ld.param.u32 	%r26, [_Z15MatrixMulKernleiiiPfS_S__param_2];
	ld.param.u64 	%rd4, [_Z15MatrixMulKernleiiiPfS_S__param_3];
	ld.param.u64 	%rd5, [_Z15MatrixMulKernleiiiPfS_S__param_4];
	ld.param.u64 	%rd6, [_Z15MatrixMulKernleiiiPfS_S__param_5];
	mov.u32 	%r27, %ctaid.x;
	mov.u32 	%r28, %ctaid.y;
	mov.u32 	%r41, %tid.x;
	mov.u32 	%r43, %tid.y;
	shl.b32 	%r29, %r28, 4;
	add.s32 	%r3, %r29, %r43;
	shl.b32 	%r4, %r27, 4;
	add.s32 	%r5, %r4, %r41;
	setp.lt.s32 	%p2, %r25, -14;
	@%p2 bra 	$L__BB0_9;
	add.s32 	%r30, %r25, -1;
	shr.s32 	%r31, %r30, 31;
	shr.u32 	%r32, %r31, 28;
	add.s32 	%r33, %r30, %r32;
	shr.s32 	%r34, %r33, 4;
	neg.s32 	%r45, %r34;
	cvta.to.global.u64 	%rd7, %rd6;
	setp.lt.s32 	%p3, %r3, %r24;
	shl.b32 	%r35, %r41, 6;
	mov.u32 	%r36, _ZZ15MatrixMulKernleiiiPfS_S_E4ds_A;
	shl.b32 	%r37, %r43, 2;
	add.s32 	%r9, %r36, %r37;
	add.s32 	%r6, %r9, %r35;
	setp.lt.s32 	%p4, %r5, %r26;
	mov.u32 	%r38, _ZZ15MatrixMulKernleiiiPfS_S_E4ds_B;
	add.s32 	%r7, %r38, %r35;
	add.s32 	%r8, %r7, %r37;
	and.pred  	%p1, %p3, %p4;
	mad.lo.s32 	%r39, %r26, %r3, %r5;
	mul.wide.u32 	%rd8, %r39, 4;
	add.s64 	%rd1, %rd7, %rd8;
	mad.lo.s32 	%r40, %r43, %r26, %r41;
	add.s32 	%r44, %r40, %r4;
	shl.b32 	%r12, %r26, 4;
	mad.lo.s32 	%r42, %r25, %r3, %r41;
	cvta.to.global.u64 	%rd2, %rd4;
	cvta.to.global.u64 	%rd3, %rd5;
	mov.f32 	%f57, 0f00000000;
	not.pred 	%p11, %p1;
$L__BB0_2:
	setp.ge.s32 	%p5, %r3, %r24;
	setp.ge.s32 	%p6, %r41, %r25;
	mov.f32 	%f58, 0f00000000;
	or.pred  	%p7, %p5, %p6;
	@%p7 bra 	$L__BB0_4;
	mul.wide.s32 	%rd9, %r42, 4;
	add.s64 	%rd10, %rd2, %rd9;
	ld.global.f32 	%f58, [%rd10];
$L__BB0_4:
	setp.ge.s32 	%p8, %r5, %r26;
	st.shared.f32 	[%r6], %f58;
	setp.ge.s32 	%p9, %r43, %r25;
	mov.f32 	%f59, 0f00000000;
	or.pred  	%p10, %p9, %p8;
	@%p10 bra 	$L__BB0_6;
	mul.wide.s32 	%rd11, %r44, 4;
	add.s64 	%rd12, %rd3, %rd11;
	ld.global.f32 	%f59, [%rd12];
$L__BB0_6:
	st.shared.f32 	[%r8], %f59;
	bar.sync 	0;
	ld.shared.f32 	%f10, [%r9];
	ld.shared.f32 	%f11, [%r7];
	fma.rn.f32 	%f12, %f10, %f11, %f57;
	ld.shared.f32 	%f13, [%r9+64];
	ld.shared.f32 	%f14, [%r7+4];
	fma.rn.f32 	%f15, %f13, %f14, %f12;
	ld.shared.f32 	%f16, [%r9+128];
	ld.shared.f32 	%f17, [%r7+8];
	fma.rn.f32 	%f18, %f16, %f17, %f15;
	ld.shared.f32 	%f19, [%r9+192];
	ld.shared.f32 	%f20, [%r7+12];
	fma.rn.f32 	%f21, %f19, %f20, %f18;
	ld.shared.f32 	%f22, [%r9+256];
	ld.shared.f32 	%f23, [%r7+16];
	fma.rn.f32 	%f24, %f22, %f23, %f21;
	ld.shared.f32 	%f25, [%r9+320];
	ld.shared.f32 	%f26, [%r7+20];
	fma.rn.f32 	%f27, %f25, %f26, %f24;
	ld.shared.f32 	%f28, [%r9+384];
	ld.shared.f32 	%f29, [%r7+24];
	fma.rn.f32 	%f30, %f28, %f29, %f27;
	ld.shared.f32 	%f31, [%r9+448];
	ld.shared.f32 	%f32, [%r7+28];
	fma.rn.f32 	%f33, %f31, %f32, %f30;
	ld.shared.f32 	%f34, [%r9+512];
	ld.shared.f32 	%f35, [%r7+32];
	fma.rn.f32 	%f36, %f34, %f35, %f33;
	ld.shared.f32 	%f37, [%r9+576];
	ld.shared.f32 	%f38, [%r7+36];
	fma.rn.f32 	%f39, %f37, %f38, %f36;
	ld.shared.f32 	%f40, [%r9+640];
	ld.shared.f32 	%f41, [%r7+40];
	fma.rn.f32 	%f42, %f40, %f41, %f39;
	ld.shared.f32 	%f43, [%r9+704];
	ld.shared.f32 	%f44, [%r7+44];
	fma.rn.f32 	%f45, %f43, %f44, %f42;
	ld.shared.f32 	%f46, [%r9+768];
	ld.shared.f32 	%f47, [%r7+48];
	fma.rn.f32 	%f48, %f46, %f47, %f45;
	ld.shared.f32 	%f49, [%r9+832];
	ld.shared.f32 	%f50, [%r7+52];
	fma.rn.f32 	%f51, %f49, %f50, %f48;
	ld.shared.f32 	%f52, [%r9+896];
	ld.shared.f32 	%f53, [%r7+56];
	fma.rn.f32 	%f54, %f52, %f53, %f51;
	ld.shared.f32 	%f55, [%r9+960];
	ld.shared.f32 	%f56, [%r7+60];
	fma.rn.f32 	%f57, %f55, %f56, %f54;
	bar.sync 	0;
	@%p11 bra 	$L__BB0_8;
	st.global.f32 	[%rd1], %f57;
$L__BB0_8:
	add.s32 	%r45, %r45, 1;
	add.s32 	%r44, %r44, %r12;
	add.s32 	%r43, %r43, 16;
	add.s32 	%r42, %r42, 16;
	add.s32 	%r41, %r41, 16;
	setp.ne.s32 	%p12, %r45, 1;
	@%p12 bra 	$L__BB0_2;
$L__BB0_9:
	ret;

}


// ===== COMPILED SASS (sm_100) =====

	.target	sm_100

	.elftype	@"ET_EXEC"


//--------------------- .note.nv.tkinfo           --------------------------
	.section	.note.nv.tkinfo,"",@"SHT_NOTE"
	.sectionflags	@"SHF_NOTE_NV_TKINFO"
	.tkinfo
        /*0018*/ 	.word	0x00000002
        /*0030*/ 	.string	""
        /*0030*/ 	.string	"ptxas"
        /*0030*/ 	.string	"Cuda compilation tools, release 13.0, V13.0.88"
        /*0030*/ 	.string	"Build cuda_13.0.r13.0/compiler.36424714_0"
        /*0030*/ 	.string	"-arch sm_100 -m 64 "



//--------------------- .note.nv.cuinfo           --------------------------
	.section	.note.nv.cuinfo,"",@"SHT_NOTE"
	.sectionflags	@"SHF_NOTE_NV_CUINFO"
        /*0018*/ 	.short	0x0002
        /*001a*/ 	.short	0x0064
        /*001c*/ 	.short	0x0082
	.zero		2


//--------------------- .nv.info                  --------------------------
	.section	.nv.info,"",@"SHT_CUDA_INFO"
	.align	4


	//----- nvinfo : EIATTR_REGCOUNT
	.align		4
        /*0000*/ 	.byte	0x04, 0x2f
        /*0002*/ 	.short	(.L_1 - .L_0)
	.align		4
.L_0:
        /*0004*/ 	.word	index@(_Z15MatrixMulKernleiiiPfS_S_)
        /*0008*/ 	.word	0x00000020


	//----- nvinfo : EIATTR_FRAME_SIZE
	.align		4
.L_1:
        /*000c*/ 	.byte	0x04, 0x11
        /*000e*/ 	.short	(.L_3 - .L_2)
	.align		4
.L_2:
        /*0010*/ 	.word	index@(_Z15MatrixMulKernleiiiPfS_S_)
        /*0014*/ 	.word	0x00000000


	//----- nvinfo : EIATTR_MIN_STACK_SIZE
	.align		4
.L_3:
        /*0018*/ 	.byte	0x04, 0x12
        /*001a*/ 	.short	(.L_5 - .L_4)
	.align		4
.L_4:
        /*001c*/ 	.word	index@(_Z15MatrixMulKernleiiiPfS_S_)
        /*0020*/ 	.word	0x00000000
.L_5:


//--------------------- .nv.compat                --------------------------
	.section	.nv.compat,"",@"SHT_CUDA_COMPAT_INFO"
	.align	4
        /*0000*/ 	.byte	0x02, 0x09, 0x00, 0x00, 0x02, 0x02, 0x01, 0x00, 0x02, 0x05, 0x05, 0x00, 0x03, 0x07, 0x01, 0x01
        /*0010*/ 	.byte	0x02, 0x03, 0x00, 0x00, 0x02, 0x06, 0x01, 0x00, 0x04, 0x0b, 0x08, 0x00, 0x09, 0x00, 0x00, 0x00
        /*0020*/ 	.byte	0x00, 0x00, 0x00, 0x00


//--------------------- .nv.info._Z15MatrixMulKernleiiiPfS_S_ --------------------------
	.section	.nv.info._Z15MatrixMulKernleiiiPfS_S_,"",@"SHT_CUDA_INFO"
	.sectionflags	@""
	.align	4


	//----- nvinfo : EIATTR_CUDA_API_VERSION
	.align		4
        /*0000*/ 	.byte	0x04, 0x37
        /*0002*/ 	.short	(.L_7 - .L_6)
.L_6:
        /*0004*/ 	.word	0x00000082


	//----- nvinfo : EIATTR_KPARAM_INFO
	.align		4
.L_7:
        /*0008*/ 	.byte	0x04, 0x17
        /*000a*/ 	.short	(.L_9 - .L_8)
.L_8:
        /*000c*/ 	.word	0x00000000
        /*0010*/ 	.short	0x0005
        /*0012*/ 	.short	0x0020
        /*0014*/ 	.byte	0x00, 0xf5, 0x21, 0x00


	//----- nvinfo : EIATTR_KPARAM_INFO
	.align		4
.L_9:
        /*0018*/ 	.byte	0x04, 0x17
        /*001a*/ 	.short	(.L_11 - .L_10)
.L_10:
        /*001c*/ 	.word	0x00000000
        /*0020*/ 	.short	0x0004
        /*0022*/ 	.short	0x0018
        /*0024*/ 	.byte	0x00, 0xf5, 0x21, 0x00


	//----- nvinfo : EIATTR_KPARAM_INFO
	.align		4
.L_11:
        /*0028*/ 	.byte	0x04, 0x17
        /*002a*/ 	.short	(.L_13 - .L_12)
.L_12:
        /*002c*/ 	.word	0x00000000
        /*0030*/ 	.short	0x0003
        /*0032*/ 	.short	0x0010
        /*0034*/ 	.byte	0x00, 0xf5, 0x21, 0x00


	//----- nvinfo : EIATTR_KPARAM_INFO
	.align		4
.L_13:
        /*0038*/ 	.byte	0x04, 0x17
        /*003a*/ 	.short	(.L_15 - .L_14)
.L_14:
        /*003c*/ 	.word	0x00000000
        /*0040*/ 	.short	0x0002
        /*0042*/ 	.short	0x0008
        /*0044*/ 	.byte	0x00, 0xf0, 0x11, 0x00


	//----- nvinfo : EIATTR_KPARAM_INFO
	.align		4
.L_15:
        /*0048*/ 	.byte	0x04, 0x17
        /*004a*/ 	.short	(.L_17 - .L_16)
.L_16:
        /*004c*/ 	.word	0x00000000
        /*0050*/ 	.short	0x0001
        /*0052*/ 	.short	0x0004
        /*0054*/ 	.byte	0x00, 0xf0, 0x11, 0x00


	//----- nvinfo : EIATTR_KPARAM_INFO
	.align		4
.L_17:
        /*0058*/ 	.byte	0x04, 0x17
        /*005a*/ 	.short	(.L_19 - .L_18)
.L_18:
        /*005c*/ 	.word	0x00000000
        /*0060*/ 	.short	0x0000
        /*0062*/ 	.short	0x0000
        /*0064*/ 	.byte	0x00, 0xf0, 0x11, 0x00


	//----- nvinfo : EIATTR_SPARSE_MMA_MASK
	.align		4
.L_19:
        /*0068*/ 	.byte	0x03, 0x50
        /*006a*/ 	.short	0x0000


	//----- nvinfo : EIATTR_MAXREG_COUNT
	.align		4
        /*006c*/ 	.byte	0x03, 0x1b
        /*006e*/ 	.short	0x00ff


	//----- nvinfo : EIATTR_NUM_BARRIERS
	.align		4
        /*0070*/ 	.byte	0x02, 0x4c
        /*0072*/ 	.byte	0x01
	.zero		1


	//----- nvinfo : EIATTR_MERCURY_ISA_VERSION
	.align		4
        /*0074*/ 	.byte	0x03, 0x5f
        /*0076*/ 	.short	0x0101


	//----- nvinfo : EIATTR_VRC_CTA_INIT_COUNT
	.align		4
        /*0078*/ 	.byte	0x02, 0x4a
	.zero		1
	.zero		1


	//----- nvinfo : EIATTR_EXIT_INSTR_OFFSETS
	.align		4
        /*007c*/ 	.byte	0x04, 0x1c
        /*007e*/ 	.short	(.L_21 - .L_20)


	//   ....[0]....
.L_20:
        /*0080*/ 	.word	0x00000030


	//   ....[1]....
        /*0084*/ 	.word	0x00000620


	//----- nvinfo : EIATTR_CBANK_PARAM_SIZE
	.align		4
.L_21:
        /*0088*/ 	.byte	0x03, 0x19
        /*008a*/ 	.short	0x0028


	//----- nvinfo : EIATTR_PARAM_CBANK
	.align		4
        /*008c*/ 	.byte	0x04, 0x0a
        /*008e*/ 	.short	(.L_23 - .L_22)
	.align		4
.L_22:
        /*0090*/ 	.word	index@(.nv.constant0._Z15MatrixMulKernleiiiPfS_S_)
        /*0094*/ 	.short	0x0380
        /*0096*/ 	.short	0x0028


	//----- nvinfo : EIATTR_SW_WAR
	.align		4
.L_23:
        /*0098*/ 	.byte	0x04, 0x36
        /*009a*/ 	.short	(.L_25 - .L_24)
.L_24:
        /*009c*/ 	.word	0x00000008
.L_25:


//--------------------- .nv.callgraph             --------------------------
	.section	.nv.callgraph,"",@"SHT_CUDA_CALLGRAPH"
	.align	4
	.sectionentsize	8
	.align		4
        /*0000*/ 	.word	0x00000000
	.align		4
        /*0004*/ 	.word	0xffffffff
	.align		4
        /*0008*/ 	.word	0x00000000
	.align		4
        /*000c*/ 	.word	0xfffffffe
	.align		4
        /*0010*/ 	.word	0x00000000
	.align		4
        /*0014*/ 	.word	0xfffffffd
	.align		4
        /*0018*/ 	.word	0x00000000
	.align		4
        /*001c*/ 	.word	0xfffffffc


//--------------------- .text._Z15MatrixMulKernleiiiPfS_S_ --------------------------
	.section	.text._Z15MatrixMulKernleiiiPfS_S_,"ax",@progbits
	.align	128
        .global         _Z15MatrixMulKernleiiiPfS_S_
        .type           _Z15MatrixMulKernleiiiPfS_S_,@function
        .size           _Z15MatrixMulKernleiiiPfS_S_,(.L_x_2 - _Z15MatrixMulKernleiiiPfS_S_)
        .other          _Z15MatrixMulKernleiiiPfS_S_,@"STO_CUDA_ENTRY STV_DEFAULT"
_Z15MatrixMulKernleiiiPfS_S_:
.text._Z15MatrixMulKernleiiiPfS_S_:
[----:B------:R-:W-:Y:S08]  /*0000*/  LDC R1, c[0x0][0x37c] ;  /* 0x0000df00ff017b82 */ /* 0x000ff00000000800 */
[----:B------:R-:W0:Y:S02]  /*0010*/  LDC R16, c[0x0][0x384] ;  /* 0x0000e100ff107b82 */ /* 0x000e240000000800 */
[----:B0-----:R-:W-:-:S13]  /*0020*/  ISETP.GE.AND P0, PT, R16, -0xe, PT ;  /* 0xfffffff21000780c */ /* 0x001fda0003f06270 */
[----:B------:R-:W-:Y:S05]  /*0030*/  @!P0 EXIT ;  /* 0x000000000000894d */ /* 0x000fea0003800000 */
[----:B------:R-:W0:Y:S01]  /*0040*/  S2R R7, SR_TID.Y ;  /* 0x0000000000077919 */ /* 0x000e220000002200 */
[----:B------:R-:W1:Y:S01]  /*0050*/  S2UR UR6, SR_CgaCtaId ;  /* 0x00000000000679c3 */ /* 0x000e620000008800 */
[----:B------:R-:W2:Y:S01]  /*0060*/  LDCU UR7, c[0x0][0x388] ;  /* 0x00007100ff0777ac */ /* 0x000ea20008000800 */
[----:B------:R-:W-:Y:S01]  /*0070*/  IADD3 R0, PT, PT, R16, -0x1, RZ ;  /* 0xffffffff10007810 */ /* 0x000fe20007ffe0ff */
[----:B------:R-:W2:Y:S01]  /*0080*/  S2R R4, SR_TID.X ;  /* 0x0000000000047919 */ /* 0x000ea20000002100 */
[----:B------:R-:W-:Y:S01]  /*0090*/  IMAD.MOV.U32 R21, RZ, RZ, RZ ;  /* 0x000000ffff157224 */ /* 0x000fe200078e00ff */
[----:B------:R-:W3:Y:S01]  /*00a0*/  LDCU UR10, c[0x0][0x380] ;  /* 0x00007000ff0a77ac */ /* 0x000ee20008000800 */
[----:B------:R-:W-:Y:S01]  /*00b0*/  SHF.R.S32.HI R9, RZ, 0x1f, R0 ;  /* 0x0000001fff097819 */ /* 0x000fe20000011400 */
[----:B------:R-:W4:Y:S01]  /*00c0*/  S2R R2, SR_CTAID.Y ;  /* 0x0000000000027919 */ /* 0x000f220000002600 */
[----:B------:R-:W5:Y:S01]  /*00d0*/  LDC.64 R22, c[0x0][0x3a0] ;  /* 0x0000e800ff167b82 */ /* 0x000f620000000a00 */
[----:B------:R-:W-:Y:S01]  /*00e0*/  UMOV UR4, 0x400 ;  /* 0x0000040000047882 */ /* 0x000fe20000000000 */
[----:B------:R-:W-:Y:S01]  /*00f0*/  LEA.HI R9, R9, R0, RZ, 0x4 ;  /* 0x0000000009097211 */ /* 0x000fe200078f20ff */
[----:B------:R-:W3:Y:S01]  /*0100*/  S2R R13, SR_CTAID.X ;  /* 0x00000000000d7919 */ /* 0x000ee20000002500 */
[----:B------:R-:W-:-:S02]  /*0110*/  UIADD3 UR5, UPT, UPT, UR4, 0x400, URZ ;  /* 0x0000040004057890 */ /* 0x000fc4000fffe0ff */
[----:B------:R-:W-:Y:S01]  /*0120*/  SHF.R.S32.HI R9, RZ, 0x4, R9 ;  /* 0x00000004ff097819 */ /* 0x000fe20000011409 */
[----:B------:R-:W2:Y:S01]  /*0130*/  LDCU.64 UR8, c[0x0][0x358] ;  /* 0x00006b00ff0877ac */ /* 0x000ea20008000a00 */
[----:B------:R-:W5:Y:S02]  /*0140*/  LDC R5, c[0x0][0x388] ;  /* 0x0000e200ff057b82 */ /* 0x000f640000000800 */
[----:B------:R-:W-:Y:S01]  /*0150*/  IADD3 R19, PT, PT, -R9, RZ, RZ ;  /* 0x000000ff09137210 */ /* 0x000fe20007ffe1ff */
[----:B------:R-:W3:Y:S01]  /*0160*/  LDCU.64 UR12, c[0x0][0x380] ;  /* 0x00007000ff0c77ac */ /* 0x000ee20008000a00 */
[----:B-1----:R-:W-:Y:S02]  /*0170*/  ULEA UR5, UR6, UR5, 0x18 ;  /* 0x0000000506057291 */ /* 0x002fe4000f8ec0ff */
[----:B------:R-:W-:-:S06]  /*0180*/  ULEA UR4, UR6, UR4, 0x18 ;  /* 0x0000000406047291 */ /* 0x000fcc000f8ec0ff */
[C---:B0-----:R-:W-:Y:S01]  /*0190*/  LEA R17, R7.reuse, UR4, 0x2 ;  /* 0x0000000407117c11 */ /* 0x041fe2000f8e10ff */
[----:B--2---:R-:W-:-:S03]  /*01a0*/  IMAD R6, R7, UR7, R4 ;  /* 0x0000000707067c24 */ /* 0x004fc6000f8e0204 */
[----:B------:R-:W-:Y:S02]  /*01b0*/  LEA R18, R4, R17, 0x6 ;  /* 0x0000001104127211 */ /* 0x000fe400078e30ff */
[----:B----4-:R-:W-:Y:S02]  /*01c0*/  LEA R3, R2, R7, 0x4 ;  /* 0x0000000702037211 */ /* 0x010fe400078e20ff */
[----:B---3--:R-:W-:-:S03]  /*01d0*/  LEA R2, R13, R4, 0x4 ;  /* 0x000000040d027211 */ /* 0x008fc600078e20ff */
[----:B------:R-:W-:Y:S01]  /*01e0*/  IMAD R16, R3, R16, R4 ;  /* 0x0000001003107224 */ /* 0x000fe200078e0204 */
[----:B------:R-:W-:Y:S02]  /*01f0*/  LEA R0, R13, R6, 0x4 ;  /* 0x000000060d007211 */ /* 0x000fe400078e20ff */
[----:B------:R-:W-:Y:S01]  /*0200*/  LEA R6, R4, UR5, 0x6 ;  /* 0x0000000504067c11 */ /* 0x000fe2000f8e30ff */
[----:B------:R-:W-:Y:S01]  /*0210*/  IMAD R11, R3, UR7, R2 ;  /* 0x00000007030b7c24 */ /* 0x000fe2000f8e0202 */
[----:B------:R-:W-:-:S03]  /*0220*/  ISETP.GE.AND P0, PT, R2, UR7, PT ;  /* 0x0000000702007c0c */ /* 0x000fc6000bf06270 */
[----:B-----5:R-:W-:Y:S01]  /*0230*/  IMAD.WIDE.U32 R22, R11, 0x4, R22 ;  /* 0x000000040b167825 */ /* 0x020fe200078e0016 */
[----:B------:R-:W-:-:S03]  /*0240*/  ISETP.LT.AND P0, PT, R3, UR10, !P0 ;  /* 0x0000000a03007c0c */ /* 0x000fc6000c701270 */
[----:B------:R-:W-:-:S10]  /*0250*/  IMAD R20, R7, 0x4, R6 ;  /* 0x0000000407147824 */ /* 0x000fd400078e0206 */
.L_x_0:
[----:B------:R-:W-:Y:S01]  /*0260*/  ISETP.GE.AND P2, PT, R4, UR13, PT ;  /* 0x0000000d04007c0c */ /* 0x000fe2000bf46270 */
[----:B------:R-:W-:Y:S01]  /*0270*/  HFMA2 R27, -RZ, RZ, 0, 0 ;  /* 0x00000000ff1b7431 */ /* 0x000fe200000001ff */
[----:B------:R-:W-:Y:S02]  /*0280*/  ISETP.GE.AND P1, PT, R2, R5, PT ;  /* 0x000000050200720c */ /* 0x000fe40003f26270 */
[----:B------:R-:W-:Y:S02]  /*0290*/  ISETP.GE.OR P2, PT, R3, UR12, P2 ;  /* 0x0000000c03007c0c */ /* 0x000fe40009746670 */
[----:B------:R-:W-:Y:S02]  /*02a0*/  ISETP.GE.OR P1, PT, R7, UR13, P1 ;  /* 0x0000000d07007c0c */ /* 0x000fe40008f26670 */
[----:B------:R-:W-:-:S09]  /*02b0*/  MOV R29, RZ ;  /* 0x000000ff001d7202 */ /* 0x000fd20000000f00 */
[----:B0-----:R-:W0:Y:S08]  /*02c0*/  @!P2 LDC.64 R10, c[0x0][0x390] ;  /* 0x0000e400ff0aab82 */ /* 0x001e300000000a00 */
[----:B------:R-:W1:Y:S01]  /*02d0*/  @!P1 LDC.64 R8, c[0x0][0x398] ;  /* 0x0000e600ff089b82 */ /* 0x000e620000000a00 */
[----:B0-----:R-:W-:-:S05]  /*02e0*/  @!P2 IMAD.WIDE R10, R16, 0x4, R10 ;  /* 0x00000004100aa825 */ /* 0x001fca00078e020a */
[----:B------:R-:W2:Y:S01]  /*02f0*/  @!P2 LDG.E R27, desc[UR8][R10.64] ;  /* 0x000000080a1ba981 */ /* 0x000ea2000c1e1900 */
[----:B-1----:R-:W-:-:S05]  /*0300*/  @!P1 IMAD.WIDE R8, R0, 0x4, R8 ;  /* 0x0000000400089825 */ /* 0x002fca00078e0208 */
[----:B------:R-:W3:Y:S01]  /*0310*/  @!P1 LDG.E R29, desc[UR8][R8.64] ;  /* 0x00000008081d9981 */ /* 0x000ee2000c1e1900 */
[----:B------:R-:W-:-:S04]  /*0320*/  IADD3 R19, PT, PT, R19, 0x1, RZ ;  /* 0x0000000113137810 */ /* 0x000fc80007ffe0ff */
[----:B------:R-:W-:Y:S01]  /*0330*/  ISETP.NE.AND P1, PT, R19, 0x1, PT ;  /* 0x000000011300780c */ /* 0x000fe20003f25270 */
[----:B------:R-:W-:Y:S01]  /*0340*/  VIADD R4, R4, 0x10 ;  /* 0x0000001004047836 */ /* 0x000fe20000000000 */
[----:B------:R-:W-:Y:S02]  /*0350*/  IADD3 R7, PT, PT, R7, 0x10, RZ ;  /* 0x0000001007077810 */ /* 0x000fe40007ffe0ff */
[----:B------:R-:W-:Y:S02]  /*0360*/  IADD3 R16, PT, PT, R16, 0x10, RZ ;  /* 0x0000001010107810 */ /* 0x000fe40007ffe0ff */
[----:B------:R-:W-:Y:S01]  /*0370*/  LEA R0, R5, R0, 0x4 ;  /* 0x0000000005007211 */ /* 0x000fe200078e20ff */
[----:B--2---:R-:W-:Y:S04]  /*0380*/  STS [R18], R27 ;  /* 0x0000001b12007388 */ /* 0x004fe80000000800 */
[----:B---3--:R-:W-:Y:S01]  /*0390*/  STS [R20], R29 ;  /* 0x0000001d14007388 */ /* 0x008fe20000000800 */
[----:B------:R-:W-:Y:S06]  /*03a0*/  BAR.SYNC.DEFER_BLOCKING 0x0 ;  /* 0x0000000000007b1d */ /* 0x000fec0000010000 */
[----:B------:R-:W-:Y:S04]  /*03b0*/  LDS R24, [R17] ;  /* 0x0000000011187984 */ /* 0x000fe80000000800 */
[----:B------:R-:W0:Y:S04]  /*03c0*/  LDS.128 R12, [R6] ;  /* 0x00000000060c7984 */ /* 0x000e280000000c00 */
[----:B------:R-:W1:Y:S04]  /*03d0*/  LDS R26, [R17+0x40] ;  /* 0x00004000111a7984 */ /* 0x000e680000000800 */
[----:B------:R-:W2:Y:S04]  /*03e0*/  LDS R25, [R17+0x80] ;  /* 0x0000800011197984 */ /* 0x000ea80000000800 */
[----:B------:R-:W-:Y:S04]  /*03f0*/  LDS.128 R8, [R6+0x10] ;  /* 0x0000100006087984 */ /* 0x000fe80000000c00 */
[----:B------:R-:W-:Y:S01]  /*0400*/  LDS R28, [R17+0x200] ;  /* 0x00020000111c7984 */ /* 0x000fe20000000800 */
[----:B0-----:R-:W-:-:S03]  /*0410*/  FFMA R12, R24, R12, R21 ;  /* 0x0000000c180c7223 */ /* 0x001fc60000000015 */
[----:B------:R-:W0:Y:S04]  /*0420*/  LDS R21, [R17+0xc0] ;  /* 0x0000c00011157984 */ /* 0x000e280000000800 */
[----:B------:R-:W3:Y:S01]  /*0430*/  LDS R24, [R17+0x100] ;  /* 0x0001000011187984 */ /* 0x000ee20000000800 */
[----:B-1----:R-:W-:-:S03]  /*0440*/  FFMA R26, R26, R13, R12 ;  /* 0x0000000d1a1a7223 */ /* 0x002fc6000000000c */
[----:B------:R-:W1:Y:S01]  /*0450*/  LDS R12, [R17+0x140] ;  /* 0x00014000110c7984 */ /* 0x000e620000000800 */
[----:B--2---:R-:W-:-:S03]  /*0460*/  FFMA R14, R25, R14, R26 ;  /* 0x0000000e190e7223 */ /* 0x004fc6000000001a */
[----:B------:R-:W2:Y:S01]  /*0470*/  LDS R25, [R17+0x180] ;  /* 0x0001800011197984 */ /* 0x000ea20000000800 */
[----:B0-----:R-:W-:-:S03]  /*0480*/  FFMA R15, R21, R15, R14 ;  /* 0x0000000f150f7223 */ /* 0x001fc6000000000e */
[----:B------:R-:W-:Y:S01]  /*0490*/  LDS R21, [R17+0x280] ;  /* 0x0002800011157984 */ /* 0x000fe20000000800 */
[----:B---3--:R-:W-:-:S03]  /*04a0*/  FFMA R15, R24, R8, R15 ;  /* 0x00000008180f7223 */ /* 0x008fc6000000000f */
[----:B------:R-:W0:Y:S01]  /*04b0*/  LDS R8, [R17+0x1c0] ;  /* 0x0001c00011087984 */ /* 0x000e220000000800 */
[----:B-1----:R-:W-:-:S03]  /*04c0*/  FFMA R26, R12, R9, R15 ;  /* 0x000000090c1a7223 */ /* 0x002fc6000000000f */
[----:B------:R-:W1:Y:S04]  /*04d0*/  LDS.128 R12, [R6+0x20] ;  /* 0x00002000060c7984 */ /* 0x000e680000000c00 */
[----:B------:R-:W3:Y:S01]  /*04e0*/  LDS R24, [R17+0x240] ;  /* 0x0002400011187984 */ /* 0x000ee20000000800 */
[----:B--2---:R-:W-:-:S04]  /*04f0*/  FFMA R25, R25, R10, R26 ;  /* 0x0000000a19197223 */ /* 0x004fc8000000001a */
[----:B0-----:R-:W-:-:S04]  /*0500*/  FFMA R11, R8, R11, R25 ;  /* 0x0000000b080b7223 */ /* 0x001fc80000000019 */
[----:B-1----:R-:W-:Y:S02]  /*0510*/  FFMA R11, R28, R12, R11 ;  /* 0x0000000c1c0b7223 */ /* 0x002fe4000000000b */
[----:B------:R-:W0:Y:S02]  /*0520*/  LDS R12, [R17+0x2c0] ;  /* 0x0002c000110c7984 */ /* 0x000e240000000800 */
[----:B---3--:R-:W-:Y:S02]  /*0530*/  FFMA R26, R24, R13, R11 ;  /* 0x0000000d181a7223 */ /* 0x008fe4000000000b */
[----:B------:R-:W-:Y:S04]  /*0540*/  LDS R28, [R17+0x300] ;  /* 0x00030000111c7984 */ /* 0x000fe80000000800 */
[----:B------:R-:W1:Y:S01]  /*0550*/  LDS.128 R8, [R6+0x30] ;  /* 0x0000300006087984 */ /* 0x000e620000000c00 */
[----:B------:R-:W-:-:S03]  /*0560*/  FFMA R21, R21, R14, R26 ;  /* 0x0000000e15157223 */ /* 0x000fc6000000001a */
[----:B------:R-:W2:Y:S04]  /*0570*/  LDS R24, [R17+0x340] ;  /* 0x0003400011187984 */ /* 0x000ea80000000800 */
[----:B------:R-:W3:Y:S04]  /*0580*/  LDS R14, [R17+0x380] ;  /* 0x00038000110e7984 */ /* 0x000ee80000000800 */
[----:B------:R-:W4:Y:S01]  /*0590*/  LDS R13, [R17+0x3c0] ;  /* 0x0003c000110d7984 */ /* 0x000f220000000800 */
[----:B0-----:R-:W-:-:S04]  /*05a0*/  FFMA R15, R12, R15, R21 ;  /* 0x0000000f0c0f7223 */ /* 0x001fc80000000015 */
[----:B-1----:R-:W-:-:S04]  /*05b0*/  FFMA R15, R28, R8, R15 ;  /* 0x000000081c0f7223 */ /* 0x002fc8000000000f */
[----:B--2---:R-:W-:-:S04]  /*05c0*/  FFMA R9, R24, R9, R15 ;  /* 0x0000000918097223 */ /* 0x004fc8000000000f */
[----:B---3--:R-:W-:-:S04]  /*05d0*/  FFMA R10, R14, R10, R9 ;  /* 0x0000000a0e0a7223 */ /* 0x008fc80000000009 */
[----:B----4-:R-:W-:Y:S01]  /*05e0*/  FFMA R21, R13, R11, R10 ;  /* 0x0000000b0d157223 */ /* 0x010fe2000000000a */
[----:B------:R-:W-:Y:S06]  /*05f0*/  BAR.SYNC.DEFER_BLOCKING 0x0 ;  /* 0x0000000000007b1d */ /* 0x000fec0000010000 */
[----:B------:R0:W-:Y:S01]  /*0600*/  @P0 STG.E desc[UR8][R22.64], R21 ;  /* 0x0000001516000986 */ /* 0x0001e2000c101908 */
[----:B------:R-:W-:Y:S05]  /*0610*/  @P1 BRA `(.L_x_0) ;  /* 0xfffffffc00101947 */ /* 0x000fea000383ffff */
[----:B------:R-:W-:Y:S05]  /*0620*/  EXIT ;  /* 0x000000000000794d */ /* 0x000fea0003800000 */
.L_x_1:
[----:B------:R-:W-:-:S00]  /*0630*/  BRA `(.L_x_1) ;  /* 0xfffffffc00fc7947 */ /* 0x000fc0000383ffff */
[----:B------:R-:W-:-:S00]  /*0640*/  NOP ;  /* 0x0000000000007918 */ /* 0x000fc00000000000 */
        /* <DEDUP_REMOVED lines=11> */
.L_x_2:


//--------------------- .nv.shared._Z15MatrixMulKernleiiiPfS_S_ --------------------------
	.section	.nv.shared._Z15MatrixMulKernleiiiPfS_S_,"aw",@nobits
	.sectionflags	@""
	.align	4
.nv.shared._Z15MatrixMulKernleiiiPfS_S_:
	.zero		3072


//--------------------- .nv.shared.reserved.0     --------------------------
	.section	.nv.shared.reserved.0,"aw",@nobits
	.weak		__nv_reservedSMEM_offset_0_alias
	.size		__nv_reservedSMEM_offset_0_alias, 0, 64
	.other		__nv_reservedSMEM_offset_0_alias,@"STO_CUDA_RESERVED_SHARED STV_DEFAULT"
__nv_reservedSMEM_offset_0_alias:
	.zero		0
	.zero		64


//--------------------- .nv.constant0._Z15MatrixMulKernleiiiPfS_S_ --------------------------
	.section	.nv.constant0._Z15MatrixMulKernleiiiPfS_S_,"a",@progbits
	.sectionflags	@""
	.align	4
.nv.constant0._Z15MatrixMulKernleiiiPfS_S_:
	.zero		936


//--------------------- SYMBOLS --------------------------

	.type		.nv.reservedSmem.offset0,@object
	.size		.nv.reservedSmem.offset0,0x4
	.type		.nv.reservedSmem.cap,@object
	.size		.nv.reservedSmem.cap,0x4
